//
// Generated by NVIDIA NVVM Compiler
//
// Compiler Build ID: CL-36424714
// Cuda compilation tools, release 13.0, V13.0.88
// Based on NVVM 20.0.0
//

.version 9.0
.target sm_100
.address_size 64

	// .globl	_Z14BlockTransposePdii
// _ZZ14BlockTransposePdiiE6blockA has been demoted

.visible .entry _Z14BlockTransposePdii(
	.param .u64 .ptr .align 1 _Z14BlockTransposePdii_param_0,
	.param .u32 _Z14BlockTransposePdii_param_1,
	.param .u32 _Z14BlockTransposePdii_param_2
)
{
	.reg .b32 	%r<16>;
	.reg .b64 	%rd<5>;
	.reg .b64 	%fd<3>;
	// demoted variable
	.shared .align 8 .b8 _ZZ14BlockTransposePdiiE6blockA[8];
	ld.param.u64 	%rd1, [_Z14BlockTransposePdii_param_0];
	ld.param.u32 	%r1, [_Z14BlockTransposePdii_param_1];
	cvta.to.global.u64 	%rd2, %rd1;
	mov.u32 	%r2, %ctaid.x;
	mov.u32 	%r3, %tid.x;
	add.s32 	%r4, %r2, %r3;
	mov.u32 	%r5, %ctaid.y;
	mov.u32 	%r6, %tid.y;
	add.s32 	%r7, %r5, %r6;
	mad.lo.s32 	%r8, %r1, %r7, %r4;
	mul.wide.s32 	%rd3, %r8, 8;
	add.s64 	%rd4, %rd2, %rd3;
	ld.global.f64 	%fd1, [%rd4];
	shl.b32 	%r9, %r6, 3;
	mov.u32 	%r10, _ZZ14BlockTransposePdiiE6blockA;
	add.s32 	%r11, %r10, %r9;
	shl.b32 	%r12, %r3, 3;
	add.s32 	%r13, %r11, %r12;
	st.shared.f64 	[%r13], %fd1;
	bar.sync 	0;
	add.s32 	%r14, %r10, %r12;
	add.s32 	%r15, %r14, %r9;
	ld.shared.f64 	%fd2, [%r15];
	st.global.f64 	[%rd4], %fd2;
	ret;

}


// ===== COMPILED SASS (sm_100) =====

	.target	sm_100

	.elftype	@"ET_EXEC"


//--------------------- .note.nv.tkinfo           --------------------------
	.section	.note.nv.tkinfo,"",@"SHT_NOTE"
	.sectionflags	@"SHF_NOTE_NV_TKINFO"
	.tkinfo
        /*0018*/ 	.word	0x00000002
        /*0030*/ 	.string	""
        /*0030*/ 	.string	"ptxas"
        /*0030*/ 	.string	"Cuda compilation tools, release 13.0, V13.0.88"
        /*0030*/ 	.string	"Build cuda_13.0.r13.0/compiler.36424714_0"
        /*0030*/ 	.string	"-arch sm_100 -m 64 "



//--------------------- .note.nv.cuinfo           --------------------------
	.section	.note.nv.cuinfo,"",@"SHT_NOTE"
	.sectionflags	@"SHF_NOTE_NV_CUINFO"
        /*0018*/ 	.short	0x0002
        /*001a*/ 	.short	0x0064
        /*001c*/ 	.short	0x0082
	.zero		2


//--------------------- .nv.info                  --------------------------
	.section	.nv.info,"",@"SHT_CUDA_INFO"
	.align	4


	//----- nvinfo : EIATTR_REGCOUNT
	.align		4
        /*0000*/ 	.byte	0x04, 0x2f
        /*0002*/ 	.short	(.L_1 - .L_0)
	.align		4
.L_0:
        /*0004*/ 	.word	index@(_Z14BlockTransposePdii)
        /*0008*/ 	.word	0x0000000c


	//----- nvinfo : EIATTR_FRAME_SIZE
	.align		4
.L_1:
        /*000c*/ 	.byte	0x04, 0x11
        /*000e*/ 	.short	(.L_3 - .L_2)
	.align		4
.L_2:
        /*0010*/ 	.word	index@(_Z14BlockTransposePdii)
        /*0014*/ 	.word	0x00000000


	//----- nvinfo : EIATTR_MIN_STACK_SIZE
	.align		4
.L_3:
        /*0018*/ 	.byte	0x04, 0x12
        /*001a*/ 	.short	(.L_5 - .L_4)
	.align		4
.L_4:
        /*001c*/ 	.word	index@(_Z14BlockTransposePdii)
        /*0020*/ 	.word	0x00000000
.L_5:


//--------------------- .nv.compat                --------------------------
	.section	.nv.compat,"",@"SHT_CUDA_COMPAT_INFO"
	.align	4
        /*0000*/ 	.byte	0x02, 0x09, 0x00, 0x00, 0x02, 0x02, 0x01, 0x00, 0x02, 0x05, 0x05, 0x00, 0x03, 0x07, 0x01, 0x01
        /*0010*/ 	.byte	0x02, 0x03, 0x00, 0x00, 0x02, 0x06, 0x01, 0x00, 0x04, 0x0b, 0x08, 0x00, 0x09, 0x00, 0x00, 0x00
        /*0020*/ 	.byte	0x00, 0x00, 0x00, 0x00


//--------------------- .nv.info._Z14BlockTransposePdii --------------------------
	.section	.nv.info._Z14BlockTransposePdii,"",@"SHT_CUDA_INFO"
	.sectionflags	@""
	.align	4


	//----- nvinfo : EIATTR_CUDA_API_VERSION
	.align		4
        /*0000*/ 	.byte	0x04, 0x37
        /*0002*/ 	.short	(.L_7 - .L_6)
.L_6:
        /*0004*/ 	.word	0x00000082


	//----- nvinfo : EIATTR_KPARAM_INFO
	.align		4
.L_7:
        /*0008*/ 	.byte	0x04, 0x17
        /*000a*/ 	.short	(.L_9 - .L_8)
.L_8:
        /*000c*/ 	.word	0x00000000
        /*0010*/ 	.short	0x0002
        /*0012*/ 	.short	0x000c
        /*0014*/ 	.byte	0x00, 0xf0, 0x11, 0x00


	//----- nvinfo : EIATTR_KPARAM_INFO
	.align		4
.L_9:
        /*0018*/ 	.byte	0x04, 0x17
        /*001a*/ 	.short	(.L_11 - .L_10)
.L_10:
        /*001c*/ 	.word	0x00000000
        /*0020*/ 	.short	0x0001
        /*0022*/ 	.short	0x0008
        /*0024*/ 	.byte	0x00, 0xf0, 0x11, 0x00


	//----- nvinfo : EIATTR_KPARAM_INFO
	.align		4
.L_11:
        /*0028*/ 	.byte	0x04, 0x17
        /*002a*/ 	.short	(.L_13 - .L_12)
.L_12:
        /*002c*/ 	.word	0x00000000
        /*0030*/ 	.short	0x0000
        /*0032*/ 	.short	0x0000
        /*0034*/ 	.byte	0x00, 0xf5, 0x21, 0x00


	//----- nvinfo : EIATTR_SPARSE_MMA_MASK
	.align		4
.L_13:
        /*0038*/ 	.byte	0x03, 0x50
        /*003a*/ 	.short	0x0000


	//----- nvinfo : EIATTR_MAXREG_COUNT
	.align		4
        /*003c*/ 	.byte	0x03, 0x1b
        /*003e*/ 	.short	0x00ff


	//----- nvinfo : EIATTR_NUM_BARRIERS
	.align		4
        /*0040*/ 	.byte	0x02, 0x4c
        /*0042*/ 	.byte	0x01
	.zero		1


	//----- nvinfo : EIATTR_MERCURY_ISA_VERSION
	.align		4
        /*0044*/ 	.byte	0x03, 0x5f
        /*0046*/ 	.short	0x0101


	//----- nvinfo : EIATTR_VRC_CTA_INIT_COUNT
	.align		4
        /*0048*/ 	.byte	0x02, 0x4a
	.zero		1
	.zero		1


	//----- nvinfo : EIATTR_EXIT_INSTR_OFFSETS
	.align		4
        /*004c*/ 	.byte	0x04, 0x1c
        /*004e*/ 	.short	(.L_15 - .L_14)


	//   ....[0]....
.L_14:
        /*0050*/ 	.word	0x00000180


	//----- nvinfo : EIATTR_CBANK_PARAM_SIZE
	.align		4
.L_15:
        /*0054*/ 	.byte	0x03, 0x19
        /*0056*/ 	.short	0x0010


	//----- nvinfo : EIATTR_PARAM_CBANK
	.align		4
        /*0058*/ 	.byte	0x04, 0x0a
        /*005a*/ 	.short	(.L_17 - .L_16)
	.align		4
.L_16:
        /*005c*/ 	.word	index@(.nv.constant0._Z14BlockTransposePdii)
        /*0060*/ 	.short	0x0380
        /*0062*/ 	.short	0x0010


	//----- nvinfo : EIATTR_SW_WAR
	.align		4
.L_17:
        /*0064*/ 	.byte	0x04, 0x36
        /*0066*/ 	.short	(.L_19 - .L_18)
.L_18:
        /*0068*/ 	.word	0x00000008
.L_19:


//--------------------- .nv.callgraph             --------------------------
	.section	.nv.callgraph,"",@"SHT_CUDA_CALLGRAPH"
	.align	4
	.sectionentsize	8
	.align		4
        /*0000*/ 	.word	0x00000000
	.align		4
        /*0004*/ 	.word	0xffffffff
	.align		4
        /*0008*/ 	.word	0x00000000
	.align		4
        /*000c*/ 	.word	0xfffffffe
	.align		4
        /*0010*/ 	.word	0x00000000
	.align		4
        /*0014*/ 	.word	0xfffffffd
	.align		4
        /*0018*/ 	.word	0x00000000
	.align		4
        /*001c*/ 	.word	0xfffffffc


//--------------------- .text._Z14BlockTransposePdii --------------------------
	.section	.text._Z14BlockTransposePdii,"ax",@progbits
	.align	128
        .global         _Z14BlockTransposePdii
        .type           _Z14BlockTransposePdii,@function
        .size           _Z14BlockTransposePdii,(.L_x_1 - _Z14BlockTransposePdii)
        .other          _Z14BlockTransposePdii,@"STO_CUDA_ENTRY STV_DEFAULT"
_Z14BlockTransposePdii:
.text._Z14BlockTransposePdii:
[----:B------:R-:W-:Y:S01]  /*0000*/  LDC R1, c[0x0][0x37c] ;  /* 0x0000df00ff017b82 */ /* 0x000fe20000000800 */
[----:B------:R-:W0:Y:S07]  /*0010*/  S2R R9, SR_TID.X ;  /* 0x0000000000097919 */ /* 0x000e2e0000002100 */
[----:B------:R-:W0:Y:S01]  /*0020*/  S2UR UR4, SR_CTAID.X ;  /* 0x00000000000479c3 */ /* 0x000e220000002500 */
[----:B------:R-:W1:Y:S01]  /*0030*/  LDCU UR8, c[0x0][0x388] ;  /* 0x00007100ff0877ac */ /* 0x000e620008000800 */
[----:B------:R-:W2:Y:S01]  /*0040*/  S2R R7, SR_TID.Y ;  /* 0x0000000000077919 */ /* 0x000ea20000002200 */
[----:B------:R-:W3:Y:S05]  /*0050*/  LDCU.64 UR6, c[0x0][0x358] ;  /* 0x00006b00ff0677ac */ /* 0x000eea0008000a00 */
[----:B------:R-:W2:Y:S08]  /*0060*/  S2UR UR5, SR_CTAID.Y ;  /* 0x00000000000579c3 */ /* 0x000eb00000002600 */
[----:B------:R-:W4:Y:S01]  /*0070*/  LDC.64 R2, c[0x0][0x380] ;  /* 0x0000e000ff027b82 */ /* 0x000f220000000a00 */
[----:B0-----:R-:W-:-:S02]  /*0080*/  VIADD R0, R9, UR4 ;  /* 0x0000000409007c36 */ /* 0x001fc40008000000 */
[----:B--2---:R-:W-:-:S04]  /*0090*/  VIADD R5, R7, UR5 ;  /* 0x0000000507057c36 */ /* 0x004fc80008000000 */
[----:B-1----:R-:W-:-:S04]  /*00a0*/  IMAD R5, R5, UR8, R0 ;  /* 0x0000000805057c24 */ /* 0x002fc8000f8e0200 */
[----:B----4-:R-:W-:-:S05]  /*00b0*/  IMAD.WIDE R2, R5, 0x8, R2 ;  /* 0x0000000805027825 */ /* 0x010fca00078e0202 */
[----:B---3--:R-:W2:Y:S01]  /*00c0*/  LDG.E.64 R4, desc[UR6][R2.64] ;  /* 0x0000000602047981 */ /* 0x008ea2000c1e1b00 */
[----:B------:R-:W0:Y:S01]  /*00d0*/  S2UR UR5, SR_CgaCtaId ;  /* 0x00000000000579c3 */ /* 0x000e220000008800 */
[----:B------:R-:W-:Y:S02]  /*00e0*/  UMOV UR4, 0x400 ;  /* 0x0000040000047882 */ /* 0x000fe40000000000 */
[----:B0-----:R-:W-:-:S06]  /*00f0*/  ULEA UR4, UR5, UR4, 0x18 ;  /* 0x0000000405047291 */ /* 0x001fcc000f8ec0ff */
[----:B------:R-:W-:Y:S02]  /*0100*/  LEA R0, R7, UR4, 0x3 ;  /* 0x0000000407007c11 */ /* 0x000fe4000f8e18ff */
[C---:B------:R-:W-:Y:S02]  /*0110*/  LEA R6, R9.reuse, UR4, 0x3 ;  /* 0x0000000409067c11 */ /* 0x040fe4000f8e18ff */
[----:B------:R-:W-:Y:S02]  /*0120*/  LEA R9, R9, R0, 0x3 ;  /* 0x0000000009097211 */ /* 0x000fe400078e18ff */
[----:B------:R-:W-:-:S03]  /*0130*/  LEA R6, R7, R6, 0x3 ;  /* 0x0000000607067211 */ /* 0x000fc600078e18ff */
[----:B--2---:R-:W-:Y:S01]  /*0140*/  STS.64 [R9], R4 ;  /* 0x0000000409007388 */ /* 0x004fe20000000a00 */
[----:B------:R-:W-:Y:S06]  /*0150*/  BAR.SYNC.DEFER_BLOCKING 0x0 ;  /* 0x0000000000007b1d */ /* 0x000fec0000010000 */
[----:B------:R-:W0:Y:S04]  /*0160*/  LDS.64 R6, [R6] ;  /* 0x0000000006067984 */ /* 0x000e280000000a00 */
[----:B0-----:R-:W-:Y:S01]  /*0170*/  STG.E.64 desc[UR6][R2.64], R6 ;  /* 0x0000000602007986 */ /* 0x001fe2000c101b06 */
[----:B------:R-:W-:Y:S05]  /*0180*/  EXIT ;  /* 0x000000000000794d */ /* 0x000fea0003800000 */
.L_x_0:
[----:B------:R-:W-:-:S00]  /*0190*/  BRA `(.L_x_0) ;  /* 0xfffffffc00fc7947 */ /* 0x000fc0000383ffff */
[----:B------:R-:W-:-:S00]  /*01a0*/  NOP ;  /* 0x0000000000007918 */ /* 0x000fc00000000000 */
        /* <DEDUP_REMOVED lines=13> */
.L_x_1:


//--------------------- .nv.shared._Z14BlockTransposePdii --------------------------
	.section	.nv.shared._Z14BlockTransposePdii,"aw",@nobits
	.sectionflags	@""
	.align	8
.nv.shared._Z14BlockTransposePdii:
	.zero		1032


//--------------------- .nv.shared.reserved.0     --------------------------
	.section	.nv.shared.reserved.0,"aw",@nobits
	.weak		__nv_reservedSMEM_offset_0_alias
	.size		__nv_reservedSMEM_offset_0_alias, 0, 64
	.other		__nv_reservedSMEM_offset_0_alias,@"STO_CUDA_RESERVED_SHARED STV_DEFAULT"
__nv_reservedSMEM_offset_0_alias:
	.zero		0
	.zero		64


//--------------------- .nv.constant0._Z14BlockTransposePdii --------------------------
	.section	.nv.constant0._Z14BlockTransposePdii,"a",@progbits
	.sectionflags	@""
	.align	4
.nv.constant0._Z14BlockTransposePdii:
	.zero		912


//--------------------- SYMBOLS --------------------------

	.type		.nv.reservedSmem.offset0,@object
	.size		.nv.reservedSmem.offset0,0x4
	.type		.nv.reservedSmem.cap,@object
	.size		.nv.reservedSmem.cap,0x4
